//
// Generated by NVIDIA NVVM Compiler
//
// Compiler Build ID: CL-36424714
// Cuda compilation tools, release 13.0, V13.0.88
// Based on NVVM 20.0.0
//

.version 9.0
.target sm_100
.address_size 64

	// .globl	_Z8AddListKPfS_i
// _ZZ8AddListKPfS_iE4pSum has been demoted

.visible .entry _Z8AddListKPfS_i(
	.param .u64 .ptr .align 1 _Z8AddListKPfS_i_param_0,
	.param .u64 .ptr .align 1 _Z8AddListKPfS_i_param_1,
	.param .u32 _Z8AddListKPfS_i_param_2
)
{
	.reg .pred 	%p<5>;
	.reg .b32 	%r<23>;
	.reg .b32 	%f<10>;
	.reg .b64 	%rd<11>;
	// demoted variable
	.shared .align 4 .b8 _ZZ8AddListKPfS_iE4pSum[2048];
	ld.param.u64 	%rd3, [_Z8AddListKPfS_i_param_0];
	ld.param.u64 	%rd2, [_Z8AddListKPfS_i_param_1];
	ld.param.u32 	%r9, [_Z8AddListKPfS_i_param_2];
	cvta.to.global.u64 	%rd1, %rd3;
	mov.u32 	%r1, %ctaid.x;
	mov.u32 	%r2, %tid.x;
	mov.u32 	%r22, %ntid.x;
	mul.lo.s32 	%r10, %r22, %r1;
	shl.b32 	%r11, %r10, 1;
	add.s32 	%r4, %r11, %r2;
	setp.ge.u32 	%p1, %r4, %r9;
	shl.b32 	%r12, %r2, 2;
	mov.u32 	%r13, _ZZ8AddListKPfS_iE4pSum;
	add.s32 	%r5, %r13, %r12;
	@%p1 bra 	$L__BB0_2;
	mul.wide.u32 	%rd4, %r4, 4;
	add.s64 	%rd5, %rd1, %rd4;
	ld.global.f32 	%f3, [%rd5];
	st.shared.f32 	[%r5], %f3;
	bra.uni 	$L__BB0_3;
$L__BB0_2:
	mov.b32 	%r14, 0;
	st.shared.u32 	[%r5], %r14;
$L__BB0_3:
	add.s32 	%r6, %r4, %r22;
	setp.ge.u32 	%p2, %r6, %r9;
	@%p2 bra 	$L__BB0_5;
	mul.wide.u32 	%rd6, %r6, 4;
	add.s64 	%rd7, %rd1, %rd6;
	ld.global.f32 	%f4, [%rd7];
	shl.b32 	%r18, %r22, 2;
	add.s32 	%r19, %r5, %r18;
	st.shared.f32 	[%r19], %f4;
	bra.uni 	$L__BB0_6;
$L__BB0_5:
	shl.b32 	%r15, %r22, 2;
	add.s32 	%r16, %r5, %r15;
	mov.b32 	%r17, 0;
	st.shared.u32 	[%r16], %r17;
$L__BB0_6:
	bar.sync 	0;
$L__BB0_7:
	bar.sync 	0;
	setp.ge.u32 	%p3, %r2, %r22;
	mov.f32 	%f9, 0f00000000;
	@%p3 bra 	$L__BB0_9;
	shl.b32 	%r20, %r22, 2;
	add.s32 	%r21, %r5, %r20;
	ld.shared.f32 	%f9, [%r21];
$L__BB0_9:
	ld.shared.f32 	%f6, [%r5];
	add.f32 	%f7, %f9, %f6;
	st.shared.f32 	[%r5], %f7;
	shr.u32 	%r8, %r22, 1;
	setp.gt.u32 	%p4, %r22, 1;
	mov.u32 	%r22, %r8;
	@%p4 bra 	$L__BB0_7;
	cvta.to.global.u64 	%rd8, %rd2;
	ld.shared.f32 	%f8, [_ZZ8AddListKPfS_iE4pSum];
	mul.wide.u32 	%rd9, %r1, 4;
	add.s64 	%rd10, %rd8, %rd9;
	st.global.f32 	[%rd10], %f8;
	ret;

}


// ===== COMPILED SASS (sm_100) =====

	.target	sm_100

	.elftype	@"ET_EXEC"


//--------------------- .note.nv.tkinfo           --------------------------
	.section	.note.nv.tkinfo,"",@"SHT_NOTE"
	.sectionflags	@"SHF_NOTE_NV_TKINFO"
	.tkinfo
        /*0018*/ 	.word	0x00000002
        /*0030*/ 	.string	""
        /*0030*/ 	.string	"ptxas"
        /*0030*/ 	.string	"Cuda compilation tools, release 13.0, V13.0.88"
        /*0030*/ 	.string	"Build cuda_13.0.r13.0/compiler.36424714_0"
        /*0030*/ 	.string	"-arch sm_100 -m 64 "



//--------------------- .note.nv.cuinfo           --------------------------
	.section	.note.nv.cuinfo,"",@"SHT_NOTE"
	.sectionflags	@"SHF_NOTE_NV_CUINFO"
        /*0018*/ 	.short	0x0002
        /*001a*/ 	.short	0x0064
        /*001c*/ 	.short	0x0082
	.zero		2


//--------------------- .nv.info                  --------------------------
	.section	.nv.info,"",@"SHT_CUDA_INFO"
	.align	4


	//----- nvinfo : EIATTR_REGCOUNT
	.align		4
        /*0000*/ 	.byte	0x04, 0x2f
        /*0002*/ 	.short	(.L_1 - .L_0)
	.align		4
.L_0:
        /*0004*/ 	.word	index@(_Z8AddListKPfS_i)
        /*0008*/ 	.word	0x0000000c


	//----- nvinfo : EIATTR_FRAME_SIZE
	.align		4
.L_1:
        /*000c*/ 	.byte	0x04, 0x11
        /*000e*/ 	.short	(.L_3 - .L_2)
	.align		4
.L_2:
        /*0010*/ 	.word	index@(_Z8AddListKPfS_i)
        /*0014*/ 	.word	0x00000000


	//----- nvinfo : EIATTR_MIN_STACK_SIZE
	.align		4
.L_3:
        /*0018*/ 	.byte	0x04, 0x12
        /*001a*/ 	.short	(.L_5 - .L_4)
	.align		4
.L_4:
        /*001c*/ 	.word	index@(_Z8AddListKPfS_i)
        /*0020*/ 	.word	0x00000000
.L_5:


//--------------------- .nv.compat                --------------------------
	.section	.nv.compat,"",@"SHT_CUDA_COMPAT_INFO"
	.align	4
        /*0000*/ 	.byte	0x02, 0x09, 0x00, 0x00, 0x02, 0x02, 0x01, 0x00, 0x02, 0x05, 0x05, 0x00, 0x03, 0x07, 0x01, 0x01
        /*0010*/ 	.byte	0x02, 0x03, 0x00, 0x00, 0x02, 0x06, 0x01, 0x00, 0x04, 0x0b, 0x08, 0x00, 0x09, 0x00, 0x00, 0x00
        /*0020*/ 	.byte	0x00, 0x00, 0x00, 0x00


//--------------------- .nv.info._Z8AddListKPfS_i --------------------------
	.section	.nv.info._Z8AddListKPfS_i,"",@"SHT_CUDA_INFO"
	.sectionflags	@""
	.align	4


	//----- nvinfo : EIATTR_CUDA_API_VERSION
	.align		4
        /*0000*/ 	.byte	0x04, 0x37
        /*0002*/ 	.short	(.L_7 - .L_6)
.L_6:
        /*0004*/ 	.word	0x00000082


	//----- nvinfo : EIATTR_KPARAM_INFO
	.align		4
.L_7:
        /*0008*/ 	.byte	0x04, 0x17
        /*000a*/ 	.short	(.L_9 - .L_8)
.L_8:
        /*000c*/ 	.word	0x00000000
        /*0010*/ 	.short	0x0002
        /*0012*/ 	.short	0x0010
        /*0014*/ 	.byte	0x00, 0xf0, 0x11, 0x00


	//----- nvinfo : EIATTR_KPARAM_INFO
	.align		4
.L_9:
        /*0018*/ 	.byte	0x04, 0x17
        /*001a*/ 	.short	(.L_11 - .L_10)
.L_10:
        /*001c*/ 	.word	0x00000000
        /*0020*/ 	.short	0x0001
        /*0022*/ 	.short	0x0008
        /*0024*/ 	.byte	0x00, 0xf5, 0x21, 0x00


	//----- nvinfo : EIATTR_KPARAM_INFO
	.align		4
.L_11:
        /*0028*/ 	.byte	0x04, 0x17
        /*002a*/ 	.short	(.L_13 - .L_12)
.L_12:
        /*002c*/ 	.word	0x00000000
        /*0030*/ 	.short	0x0000
        /*0032*/ 	.short	0x0000
        /*0034*/ 	.byte	0x00, 0xf5, 0x21, 0x00


	//----- nvinfo : EIATTR_SPARSE_MMA_MASK
	.align		4
.L_13:
        /*0038*/ 	.byte	0x03, 0x50
        /*003a*/ 	.short	0x0000


	//----- nvinfo : EIATTR_MAXREG_COUNT
	.align		4
        /*003c*/ 	.byte	0x03, 0x1b
        /*003e*/ 	.short	0x00ff


	//----- nvinfo : EIATTR_NUM_BARRIERS
	.align		4
        /*0040*/ 	.byte	0x02, 0x4c
        /*0042*/ 	.byte	0x01
	.zero		1


	//----- nvinfo : EIATTR_MERCURY_ISA_VERSION
	.align		4
        /*0044*/ 	.byte	0x03, 0x5f
        /*0046*/ 	.short	0x0101


	//----- nvinfo : EIATTR_VRC_CTA_INIT_COUNT
	.align		4
        /*0048*/ 	.byte	0x02, 0x4a
	.zero		1
	.zero		1


	//----- nvinfo : EIATTR_EXIT_INSTR_OFFSETS
	.align		4
        /*004c*/ 	.byte	0x04, 0x1c
        /*004e*/ 	.short	(.L_15 - .L_14)


	//   ....[0]....
.L_14:
        /*0050*/ 	.word	0x00000330


	//----- nvinfo : EIATTR_CRS_STACK_SIZE
	.align		4
.L_15:
        /*0054*/ 	.byte	0x04, 0x1e
        /*0056*/ 	.short	(.L_17 - .L_16)
.L_16:
        /*0058*/ 	.word	0x00000000


	//----- nvinfo : EIATTR_CBANK_PARAM_SIZE
	.align		4
.L_17:
        /*005c*/ 	.byte	0x03, 0x19
        /*005e*/ 	.short	0x0014


	//----- nvinfo : EIATTR_PARAM_CBANK
	.align		4
        /*0060*/ 	.byte	0x04, 0x0a
        /*0062*/ 	.short	(.L_19 - .L_18)
	.align		4
.L_18:
        /*0064*/ 	.word	index@(.nv.constant0._Z8AddListKPfS_i)
        /*0068*/ 	.short	0x0380
        /*006a*/ 	.short	0x0014


	//----- nvinfo : EIATTR_SW_WAR
	.align		4
.L_19:
        /*006c*/ 	.byte	0x04, 0x36
        /*006e*/ 	.short	(.L_21 - .L_20)
.L_20:
        /*0070*/ 	.word	0x00000008
.L_21:


//--------------------- .nv.callgraph             --------------------------
	.section	.nv.callgraph,"",@"SHT_CUDA_CALLGRAPH"
	.align	4
	.sectionentsize	8
	.align		4
        /*0000*/ 	.word	0x00000000
	.align		4
        /*0004*/ 	.word	0xffffffff
	.align		4
        /*0008*/ 	.word	0x00000000
	.align		4
        /*000c*/ 	.word	0xfffffffe
	.align		4
        /*0010*/ 	.word	0x00000000
	.align		4
        /*0014*/ 	.word	0xfffffffd
	.align		4
        /*0018*/ 	.word	0x00000000
	.align		4
        /*001c*/ 	.word	0xfffffffc


//--------------------- .text._Z8AddListKPfS_i    --------------------------
	.section	.text._Z8AddListKPfS_i,"ax",@progbits
	.align	128
        .global         _Z8AddListKPfS_i
        .type           _Z8AddListKPfS_i,@function
        .size           _Z8AddListKPfS_i,(.L_x_5 - _Z8AddListKPfS_i)
        .other          _Z8AddListKPfS_i,@"STO_CUDA_ENTRY STV_DEFAULT"
_Z8AddListKPfS_i:
.text._Z8AddListKPfS_i:
[----:B------:R-:W-:Y:S01]  /*0000*/  LDC R1, c[0x0][0x37c] ;  /* 0x0000df00ff017b82 */ /* 0x000fe20000000800 */
[----:B------:R-:W0:Y:S01]  /*0010*/  S2R R9, SR_CTAID.X ;  /* 0x0000000000097919 */ /* 0x000e220000002500 */
[----:B------:R-:W0:Y:S01]  /*0020*/  LDCU UR8, c[0x0][0x360] ;  /* 0x00006c00ff0877ac */ /* 0x000e220008000800 */
[----:B------:R-:W1:Y:S01]  /*0030*/  S2R R4, SR_TID.X ;  /* 0x0000000000047919 */ /* 0x000e620000002100 */
[----:B------:R-:W2:Y:S01]  /*0040*/  LDCU UR9, c[0x0][0x390] ;  /* 0x00007200ff0977ac */ /* 0x000ea20008000800 */
[----:B------:R-:W3:Y:S01]  /*0050*/  LDCU.64 UR6, c[0x0][0x358] ;  /* 0x00006b00ff0677ac */ /* 0x000ee20008000a00 */
[----:B0-----:R-:W-:-:S04]  /*0060*/  IMAD R0, R9, UR8, RZ ;  /* 0x0000000809007c24 */ /* 0x001fc8000f8e02ff */
[----:B-1----:R-:W-:-:S05]  /*0070*/  IMAD R5, R0, 0x2, R4 ;  /* 0x0000000200057824 */ /* 0x002fca00078e0204 */
[----:B--2---:R-:W-:-:S13]  /*0080*/  ISETP.GE.U32.AND P0, PT, R5, UR9, PT ;  /* 0x0000000905007c0c */ /* 0x004fda000bf06070 */
[----:B------:R-:W0:Y:S02]  /*0090*/  @!P0 LDC.64 R2, c[0x0][0x380] ;  /* 0x0000e000ff028b82 */ /* 0x000e240000000a00 */
[----:B0-----:R-:W-:-:S06]  /*00a0*/  @!P0 IMAD.WIDE.U32 R2, R5, 0x4, R2 ;  /* 0x0000000405028825 */ /* 0x001fcc00078e0002 */
[----:B---3--:R-:W2:Y:S01]  /*00b0*/  @!P0 LDG.E R3, desc[UR6][R2.64] ;  /* 0x0000000602038981 */ /* 0x008ea2000c1e1900 */
[----:B------:R-:W0:Y:S01]  /*00c0*/  S2UR UR5, SR_CgaCtaId ;  /* 0x00000000000579c3 */ /* 0x000e220000008800 */
[----:B------:R-:W-:Y:S01]  /*00d0*/  UMOV UR4, 0x400 ;  /* 0x0000040000047882 */ /* 0x000fe20000000000 */
[----:B------:R-:W-:Y:S01]  /*00e0*/  MOV R7, UR8 ;  /* 0x0000000800077c02 */ /* 0x000fe20008000f00 */
[----:B------:R-:W-:Y:S04]  /*00f0*/  BSSY.RECONVERGENT B0, `(.L_x_0) ;  /* 0x0000010000007945 */ /* 0x000fe80003800200 */
[----:B------:R-:W-:Y:S01]  /*0100*/  IMAD.IADD R5, R5, 0x1, R7 ;  /* 0x0000000105057824 */ /* 0x000fe200078e0207 */
[----:B0-----:R-:W-:-:S06]  /*0110*/  ULEA UR4, UR5, UR4, 0x18 ;  /* 0x0000000405047291 */ /* 0x001fcc000f8ec0ff */
[----:B------:R-:W-:-:S05]  /*0120*/  LEA R0, R4, UR4, 0x2 ;  /* 0x0000000404007c11 */ /* 0x000fca000f8e10ff */
[----:B--2---:R0:W-:Y:S04]  /*0130*/  @!P0 STS [R0], R3 ;  /* 0x0000000300008388 */ /* 0x0041e80000000800 */
[----:B------:R0:W-:Y:S01]  /*0140*/  @P0 STS [R0], RZ ;  /* 0x000000ff00000388 */ /* 0x0001e20000000800 */
[----:B------:R-:W-:-:S13]  /*0150*/  ISETP.GE.U32.AND P0, PT, R5, UR9, PT ;  /* 0x0000000905007c0c */ /* 0x000fda000bf06070 */
[----:B0-----:R-:W-:Y:S05]  /*0160*/  @P0 BRA `(.L_x_1) ;  /* 0x0000000000180947 */ /* 0x001fea0003800000 */
[----:B------:R-:W0:Y:S02]  /*0170*/  LDC.64 R2, c[0x0][0x380] ;  /* 0x0000e000ff027b82 */ /* 0x000e240000000a00 */
[----:B0-----:R-:W-:-:S06]  /*0180*/  IMAD.WIDE.U32 R2, R5, 0x4, R2 ;  /* 0x0000000405027825 */ /* 0x001fcc00078e0002 */
[----:B------:R-:W2:Y:S01]  /*0190*/  LDG.E R2, desc[UR6][R2.64] ;  /* 0x0000000602027981 */ /* 0x000ea2000c1e1900 */
[----:B------:R-:W-:-:S05]  /*01a0*/  LEA R5, R7, R0, 0x2 ;  /* 0x0000000007057211 */ /* 0x000fca00078e10ff */
[----:B--2---:R1:W-:Y:S01]  /*01b0*/  STS [R5], R2 ;  /* 0x0000000205007388 */ /* 0x0043e20000000800 */
[----:B------:R-:W-:Y:S05]  /*01c0*/  BRA `(.L_x_2) ;  /* 0x0000000000087947 */ /* 0x000fea0003800000 */
.L_x_1:
[----:B------:R-:W-:-:S05]  /*01d0*/  IMAD R2, R7, 0x4, R0 ;  /* 0x0000000407027824 */ /* 0x000fca00078e0200 */
[----:B------:R0:W-:Y:S02]  /*01e0*/  STS [R2], RZ ;  /* 0x000000ff02007388 */ /* 0x0001e40000000800 */
.L_x_2:
[----:B------:R-:W-:Y:S05]  /*01f0*/  BSYNC.RECONVERGENT B0 ;  /* 0x0000000000007941 */ /* 0x000fea0003800200 */
.L_x_0:
[----:B------:R-:W-:Y:S06]  /*0200*/  BAR.SYNC.DEFER_BLOCKING 0x0 ;  /* 0x0000000000007b1d */ /* 0x000fec0000010000 */
.L_x_3:
[----:B------:R-:W-:Y:S01]  /*0210*/  BAR.SYNC.DEFER_BLOCKING 0x0 ;  /* 0x0000000000007b1d */ /* 0x000fe20000010000 */
[----:B------:R-:W-:Y:S01]  /*0220*/  ISETP.GE.U32.AND P0, PT, R4, R7, PT ;  /* 0x000000070400720c */ /* 0x000fe20003f06070 */
[----:B01----:R-:W-:-:S12]  /*0230*/  HFMA2 R2, -RZ, RZ, 0, 0 ;  /* 0x00000000ff027431 */ /* 0x003fd800000001ff */
[C---:B------:R-:W-:Y:S01]  /*0240*/  @!P0 IMAD R3, R7.reuse, 0x4, R0 ;  /* 0x0000000407038824 */ /* 0x040fe200078e0200 */
[----:B--2---:R-:W-:Y:S04]  /*0250*/  LDS R5, [R0] ;  /* 0x0000000000057984 */ /* 0x004fe80000000800 */
[----:B------:R-:W0:Y:S01]  /*0260*/  @!P0 LDS R2, [R3] ;  /* 0x0000000003028984 */ /* 0x000e220000000800 */
[----:B------:R-:W-:Y:S02]  /*0270*/  ISETP.GT.U32.AND P0, PT, R7, 0x1, PT ;  /* 0x000000010700780c */ /* 0x000fe40003f04070 */
[----:B------:R-:W-:Y:S01]  /*0280*/  SHF.R.U32.HI R7, RZ, 0x1, R7 ;  /* 0x00000001ff077819 */ /* 0x000fe20000011607 */
[----:B0-----:R-:W-:-:S05]  /*0290*/  FADD R5, R5, R2 ;  /* 0x0000000205057221 */ /* 0x001fca0000000000 */
[----:B------:R2:W-:Y:S05]  /*02a0*/  STS [R0], R5 ;  /* 0x0000000500007388 */ /* 0x0005ea0000000800 */
[----:B------:R-:W-:Y:S05]  /*02b0*/  @P0 BRA `(.L_x_3) ;  /* 0xfffffffc00d40947 */ /* 0x000fea000383ffff */
[----:B------:R-:W0:Y:S01]  /*02c0*/  S2UR UR5, SR_CgaCtaId ;  /* 0x00000000000579c3 */ /* 0x000e220000008800 */
[----:B------:R-:W-:-:S07]  /*02d0*/  UMOV UR4, 0x400 ;  /* 0x0000040000047882 */ /* 0x000fce0000000000 */
[----:B------:R-:W1:Y:S01]  /*02e0*/  LDC.64 R2, c[0x0][0x388] ;  /* 0x0000e200ff027b82 */ /* 0x000e620000000a00 */
[----:B0-----:R-:W-:Y:S01]  /*02f0*/  ULEA UR4, UR5, UR4, 0x18 ;  /* 0x0000000405047291 */ /* 0x001fe2000f8ec0ff */
[----:B-1----:R-:W-:-:S08]  /*0300*/  IMAD.WIDE.U32 R2, R9, 0x4, R2 ;  /* 0x0000000409027825 */ /* 0x002fd000078e0002 */
[----:B--2---:R-:W0:Y:S04]  /*0310*/  LDS R5, [UR4] ;  /* 0x00000004ff057984 */ /* 0x004e280008000800 */
[----:B0-----:R-:W-:Y:S01]  /*0320*/  STG.E desc[UR6][R2.64], R5 ;  /* 0x0000000502007986 */ /* 0x001fe2000c101906 */
[----:B------:R-:W-:Y:S05]  /*0330*/  EXIT ;  /* 0x000000000000794d */ /* 0x000fea0003800000 */
.L_x_4:
[----:B------:R-:W-:-:S00]  /*0340*/  BRA `(.L_x_4) ;  /* 0xfffffffc00fc7947 */ /* 0x000fc0000383ffff */
[----:B------:R-:W-:-:S00]  /*0350*/  NOP ;  /* 0x0000000000007918 */ /* 0x000fc00000000000 */
        /* <DEDUP_REMOVED lines=10> */
.L_x_5:


//--------------------- .nv.shared._Z8AddListKPfS_i --------------------------
	.section	.nv.shared._Z8AddListKPfS_i,"aw",@nobits
	.sectionflags	@""
	.align	4
.nv.shared._Z8AddListKPfS_i:
	.zero		3072


//--------------------- .nv.shared.reserved.0     --------------------------
	.section	.nv.shared.reserved.0,"aw",@nobits
	.weak		__nv_reservedSMEM_offset_0_alias
	.size		__nv_reservedSMEM_offset_0_alias, 0, 64
	.other		__nv_reservedSMEM_offset_0_alias,@"STO_CUDA_RESERVED_SHARED STV_DEFAULT"
__nv_reservedSMEM_offset_0_alias:
	.zero		0
	.zero		64


//--------------------- .nv.constant0._Z8AddListKPfS_i --------------------------
	.section	.nv.constant0._Z8AddListKPfS_i,"a",@progbits
	.sectionflags	@""
	.align	4
.nv.constant0._Z8AddListKPfS_i:
	.zero		916


//--------------------- SYMBOLS --------------------------

	.type		.nv.reservedSmem.offset0,@object
	.size		.nv.reservedSmem.offset0,0x4
	.type		.nv.reservedSmem.cap,@object
	.size		.nv.reservedSmem.cap,0x4
